//
// Generated by NVIDIA NVVM Compiler
//
// Compiler Build ID: CL-36424714
// Cuda compilation tools, release 13.0, V13.0.88
// Based on NVVM 20.0.0
//

.version 9.0
.target sm_100
.address_size 64

	// .globl	_Z13animateKernelP6float3f

.visible .entry _Z13animateKernelP6float3f(
	.param .u64 .ptr .align 1 _Z13animateKernelP6float3f_param_0,
	.param .f32 _Z13animateKernelP6float3f_param_1
)
{
	.reg .b32 	%r<5>;
	.reg .b32 	%f<4>;
	.reg .b64 	%rd<5>;

	ld.param.u64 	%rd1, [_Z13animateKernelP6float3f_param_0];
	ld.param.f32 	%f1, [_Z13animateKernelP6float3f_param_1];
	cvta.to.global.u64 	%rd2, %rd1;
	mov.u32 	%r1, %ctaid.x;
	mov.u32 	%r2, %ntid.x;
	mov.u32 	%r3, %tid.x;
	mad.lo.s32 	%r4, %r1, %r2, %r3;
	mul.wide.s32 	%rd3, %r4, 12;
	add.s64 	%rd4, %rd2, %rd3;
	ld.global.f32 	%f2, [%rd4];
	add.f32 	%f3, %f1, %f2;
	st.global.f32 	[%rd4], %f3;
	ret;

}
	// .globl	_Z16initializeKernelP6float3S0_
.visible .entry _Z16initializeKernelP6float3S0_(
	.param .u64 .ptr .align 1 _Z16initializeKernelP6float3S0__param_0,
	.param .u64 .ptr .align 1 _Z16initializeKernelP6float3S0__param_1
)
{
	.reg .b32 	%r<7>;
	.reg .b32 	%f<3>;
	.reg .b64 	%rd<8>;

	ld.param.u64 	%rd1, [_Z16initializeKernelP6float3S0__param_0];
	ld.param.u64 	%rd2, [_Z16initializeKernelP6float3S0__param_1];
	cvta.to.global.u64 	%rd3, %rd2;
	cvta.to.global.u64 	%rd4, %rd1;
	mov.u32 	%r1, %ctaid.x;
	mov.u32 	%r2, %ntid.x;
	mov.u32 	%r3, %tid.x;
	mad.lo.s32 	%r4, %r1, %r2, %r3;
	cvt.rn.f32.u32 	%f1, %r3;
	cvt.rn.f32.u32 	%f2, %r1;
	mul.wide.s32 	%rd5, %r4, 12;
	add.s64 	%rd6, %rd4, %rd5;
	st.global.f32 	[%rd6], %f1;
	st.global.f32 	[%rd6+4], %f2;
	mov.b32 	%r5, -1054867456;
	st.global.u32 	[%rd6+8], %r5;
	add.s64 	%rd7, %rd3, %rd5;
	mov.b32 	%r6, 0;
	st.global.u32 	[%rd7], %r6;
	st.global.u32 	[%rd7+4], %r6;
	st.global.u32 	[%rd7+8], %r6;
	ret;

}
	// .globl	_Z18meshCreationKernelP6float314cudaPitchedPtrS_f
.visible .entry _Z18meshCreationKernelP6float314cudaPitchedPtrS_f(
	.param .u64 .ptr .align 1 _Z18meshCreationKernelP6float314cudaPitchedPtrS_f_param_0,
	.param .align 8 .b8 _Z18meshCreationKernelP6float314cudaPitchedPtrS_f_param_1[32],
	.param .align 4 .b8 _Z18meshCreationKernelP6float314cudaPitchedPtrS_f_param_2[12],
	.param .f32 _Z18meshCreationKernelP6float314cudaPitchedPtrS_f_param_3
)
{
	.reg .b32 	%r<14>;
	.reg .b32 	%f<15>;
	.reg .b64 	%rd<13>;

	ld.param.u64 	%rd1, [_Z18meshCreationKernelP6float314cudaPitchedPtrS_f_param_1+8];
	ld.param.f32 	%f1, [_Z18meshCreationKernelP6float314cudaPitchedPtrS_f_param_2+8];
	ld.param.f32 	%f2, [_Z18meshCreationKernelP6float314cudaPitchedPtrS_f_param_2+4];
	ld.param.f32 	%f3, [_Z18meshCreationKernelP6float314cudaPitchedPtrS_f_param_2];
	ld.param.u64 	%rd2, [_Z18meshCreationKernelP6float314cudaPitchedPtrS_f_param_1];
	ld.param.u64 	%rd3, [_Z18meshCreationKernelP6float314cudaPitchedPtrS_f_param_0];
	ld.param.f32 	%f4, [_Z18meshCreationKernelP6float314cudaPitchedPtrS_f_param_3];
	cvta.to.global.u64 	%rd4, %rd3;
	cvta.to.global.u64 	%rd5, %rd2;
	mov.u32 	%r1, %ctaid.x;
	mov.u32 	%r2, %ntid.x;
	mov.u32 	%r3, %tid.x;
	mad.lo.s32 	%r4, %r1, %r2, %r3;
	mul.wide.s32 	%rd6, %r4, 12;
	add.s64 	%rd7, %rd4, %rd6;
	ld.global.f32 	%f5, [%rd7];
	sub.f32 	%f6, %f5, %f3;
	div.rn.f32 	%f7, %f6, %f4;
	cvt.rzi.s32.f32 	%r5, %f7;
	ld.global.f32 	%f8, [%rd7+4];
	sub.f32 	%f9, %f8, %f2;
	div.rn.f32 	%f10, %f9, %f4;
	cvt.rzi.s32.f32 	%r6, %f10;
	ld.global.f32 	%f11, [%rd7+8];
	sub.f32 	%f12, %f11, %f1;
	div.rn.f32 	%f13, %f12, %f4;
	cvt.rzi.s32.f32 	%r7, %f13;
	cvt.u64.u32 	%rd8, %r7;
	cvt.u64.u32 	%rd9, %r6;
	cvt.u32.u64 	%r8, %rd9;
	cvt.u32.u64 	%r9, %rd8;
	mov.b64 	%rd10, 10;
	cvt.u32.u64 	%r10, %rd10;
	mad.lo.s32 	%r11, %r9, %r10, %r8;
	cvt.u32.u64 	%r12, %rd1;
	mad.lo.s32 	%r13, %r11, %r12, %r5;
	cvt.rn.f32.s32 	%f14, %r4;
	mul.wide.s32 	%rd11, %r13, 16;
	add.s64 	%rd12, %rd5, %rd11;
	st.global.f32 	[%rd12], %f14;
	ret;

}


// ===== COMPILED SASS (sm_100) =====

	.target	sm_100

	.elftype	@"ET_EXEC"


//--------------------- .note.nv.tkinfo           --------------------------
	.section	.note.nv.tkinfo,"",@"SHT_NOTE"
	.sectionflags	@"SHF_NOTE_NV_TKINFO"
	.tkinfo
        /*0018*/ 	.word	0x00000002
        /*0030*/ 	.string	""
        /*0030*/ 	.string	"ptxas"
        /*0030*/ 	.string	"Cuda compilation tools, release 13.0, V13.0.88"
        /*0030*/ 	.string	"Build cuda_13.0.r13.0/compiler.36424714_0"
        /*0030*/ 	.string	"-arch sm_100 -m 64 "



//--------------------- .note.nv.cuinfo           --------------------------
	.section	.note.nv.cuinfo,"",@"SHT_NOTE"
	.sectionflags	@"SHF_NOTE_NV_CUINFO"
        /*0018*/ 	.short	0x0002
        /*001a*/ 	.short	0x0064
        /*001c*/ 	.short	0x0082
	.zero		2


//--------------------- .nv.info                  --------------------------
	.section	.nv.info,"",@"SHT_CUDA_INFO"
	.align	4


	//----- nvinfo : EIATTR_REGCOUNT
	.align		4
        /*0000*/ 	.byte	0x04, 0x2f
        /*0002*/ 	.short	(.L_1 - .L_0)
	.align		4
.L_0:
        /*0004*/ 	.word	index@(_Z13animateKernelP6float3f)
        /*0008*/ 	.word	0x00000008


	//----- nvinfo : EIATTR_FRAME_SIZE
	.align		4
.L_1:
        /*000c*/ 	.byte	0x04, 0x11
        /*000e*/ 	.short	(.L_3 - .L_2)
	.align		4
.L_2:
        /*0010*/ 	.word	index@(_Z13animateKernelP6float3f)
        /*0014*/ 	.word	0x00000000


	//----- nvinfo : EIATTR_REGCOUNT
	.align		4
.L_3:
        /*0018*/ 	.byte	0x04, 0x2f
        /*001a*/ 	.short	(.L_5 - .L_4)
	.align		4
.L_4:
        /*001c*/ 	.word	index@(_Z16initializeKernelP6float3S0_)
        /*0020*/ 	.word	0x00000010


	//----- nvinfo : EIATTR_FRAME_SIZE
	.align		4
.L_5:
        /*0024*/ 	.byte	0x04, 0x11
        /*0026*/ 	.short	(.L_7 - .L_6)
	.align		4
.L_6:
        /*0028*/ 	.word	index@(_Z16initializeKernelP6float3S0_)
        /*002c*/ 	.word	0x00000000


	//----- nvinfo : EIATTR_REGCOUNT
	.align		4
.L_7:
        /*0030*/ 	.byte	0x04, 0x2f
        /*0032*/ 	.short	(.L_9 - .L_8)
	.align		4
.L_8:
        /*0034*/ 	.word	index@(_Z18meshCreationKernelP6float314cudaPitchedPtrS_f)
        /*0038*/ 	.word	0x00000013


	//----- nvinfo : EIATTR_FRAME_SIZE
	.align		4
.L_9:
        /*003c*/ 	.byte	0x04, 0x11
        /*003e*/ 	.short	(.L_11 - .L_10)
	.align		4
.L_10:
        /*0040*/ 	.word	index@($__internal_0_$__cuda_sm3x_div_rn_noftz_f32_slowpath)
        /*0044*/ 	.word	0x00000000


	//----- nvinfo : EIATTR_FRAME_SIZE
	.align		4
.L_11:
        /*0048*/ 	.byte	0x04, 0x11
        /*004a*/ 	.short	(.L_13 - .L_12)
	.align		4
.L_12:
        /*004c*/ 	.word	index@(_Z18meshCreationKernelP6float314cudaPitchedPtrS_f)
        /*0050*/ 	.word	0x00000000


	//----- nvinfo : EIATTR_MIN_STACK_SIZE
	.align		4
.L_13:
        /*0054*/ 	.byte	0x04, 0x12
        /*0056*/ 	.short	(.L_15 - .L_14)
	.align		4
.L_14:
        /*0058*/ 	.word	index@(_Z18meshCreationKernelP6float314cudaPitchedPtrS_f)
        /*005c*/ 	.word	0x00000000


	//----- nvinfo : EIATTR_MIN_STACK_SIZE
	.align		4
.L_15:
        /*0060*/ 	.byte	0x04, 0x12
        /*0062*/ 	.short	(.L_17 - .L_16)
	.align		4
.L_16:
        /*0064*/ 	.word	index@(_Z16initializeKernelP6float3S0_)
        /*0068*/ 	.word	0x00000000


	//----- nvinfo : EIATTR_MIN_STACK_SIZE
	.align		4
.L_17:
        /*006c*/ 	.byte	0x04, 0x12
        /*006e*/ 	.short	(.L_19 - .L_18)
	.align		4
.L_18:
        /*0070*/ 	.word	index@(_Z13animateKernelP6float3f)
        /*0074*/ 	.word	0x00000000
.L_19:


//--------------------- .nv.compat                --------------------------
	.section	.nv.compat,"",@"SHT_CUDA_COMPAT_INFO"
	.align	4
        /*0000*/ 	.byte	0x02, 0x09, 0x00, 0x00, 0x02, 0x02, 0x01, 0x00, 0x02, 0x05, 0x05, 0x00, 0x03, 0x07, 0x01, 0x01
        /*0010*/ 	.byte	0x02, 0x03, 0x00, 0x00, 0x02, 0x06, 0x01, 0x00, 0x04, 0x0b, 0x08, 0x00, 0x01, 0x00, 0x00, 0x00
        /*0020*/ 	.byte	0x00, 0x00, 0x00, 0x00


//--------------------- .nv.info._Z18meshCreationKernelP6float314cudaPitchedPtrS_f --------------------------
	.section	.nv.info._Z18meshCreationKernelP6float314cudaPitchedPtrS_f,"",@"SHT_CUDA_INFO"
	.sectionflags	@""
	.align	4


	//----- nvinfo : EIATTR_CUDA_API_VERSION
	.align		4
        /*0000*/ 	.byte	0x04, 0x37
        /*0002*/ 	.short	(.L_21 - .L_20)
.L_20:
        /*0004*/ 	.word	0x00000082


	//----- nvinfo : EIATTR_KPARAM_INFO
	.align		4
.L_21:
        /*0008*/ 	.byte	0x04, 0x17
        /*000a*/ 	.short	(.L_23 - .L_22)
.L_22:
        /*000c*/ 	.word	0x00000000
        /*0010*/ 	.short	0x0003
        /*0012*/ 	.short	0x0034
        /*0014*/ 	.byte	0x00, 0xf0, 0x11, 0x00


	//----- nvinfo : EIATTR_KPARAM_INFO
	.align		4
.L_23:
        /*0018*/ 	.byte	0x04, 0x17
        /*001a*/ 	.short	(.L_25 - .L_24)
.L_24:
        /*001c*/ 	.word	0x00000000
        /*0020*/ 	.short	0x0002
        /*0022*/ 	.short	0x0028
        /*0024*/ 	.byte	0x00, 0xf0, 0x31, 0x00


	//----- nvinfo : EIATTR_KPARAM_INFO
	.align		4
.L_25:
        /*0028*/ 	.byte	0x04, 0x17
        /*002a*/ 	.short	(.L_27 - .L_26)
.L_26:
        /*002c*/ 	.word	0x00000000
        /*0030*/ 	.short	0x0001
        /*0032*/ 	.short	0x0008
        /*0034*/ 	.byte	0x00, 0xf0, 0x81, 0x00


	//----- nvinfo : EIATTR_KPARAM_INFO
	.align		4
.L_27:
        /*0038*/ 	.byte	0x04, 0x17
        /*003a*/ 	.short	(.L_29 - .L_28)
.L_28:
        /*003c*/ 	.word	0x00000000
        /*0040*/ 	.short	0x0000
        /*0042*/ 	.short	0x0000
        /*0044*/ 	.byte	0x00, 0xf5, 0x21, 0x00


	//----- nvinfo : EIATTR_SPARSE_MMA_MASK
	.align		4
.L_29:
        /*0048*/ 	.byte	0x03, 0x50
        /*004a*/ 	.short	0x0000


	//----- nvinfo : EIATTR_MAXREG_COUNT
	.align		4
        /*004c*/ 	.byte	0x03, 0x1b
        /*004e*/ 	.short	0x00ff


	//----- nvinfo : EIATTR_MERCURY_ISA_VERSION
	.align		4
        /*0050*/ 	.byte	0x03, 0x5f
        /*0052*/ 	.short	0x0101


	//----- nvinfo : EIATTR_VRC_CTA_INIT_COUNT
	.align		4
        /*0054*/ 	.byte	0x02, 0x4a
	.zero		1
	.zero		1


	//----- nvinfo : EIATTR_EXIT_INSTR_OFFSETS
	.align		4
        /*0058*/ 	.byte	0x04, 0x1c
        /*005a*/ 	.short	(.L_31 - .L_30)


	//   ....[0]....
.L_30:
        /*005c*/ 	.word	0x00000470


	//----- nvinfo : EIATTR_CRS_STACK_SIZE
	.align		4
.L_31:
        /*0060*/ 	.byte	0x04, 0x1e
        /*0062*/ 	.short	(.L_33 - .L_32)
.L_32:
        /*0064*/ 	.word	0x00000000


	//----- nvinfo : EIATTR_CBANK_PARAM_SIZE
	.align		4
.L_33:
        /*0068*/ 	.byte	0x03, 0x19
        /*006a*/ 	.short	0x0038


	//----- nvinfo : EIATTR_PARAM_CBANK
	.align		4
        /*006c*/ 	.byte	0x04, 0x0a
        /*006e*/ 	.short	(.L_35 - .L_34)
	.align		4
.L_34:
        /*0070*/ 	.word	index@(.nv.constant0._Z18meshCreationKernelP6float314cudaPitchedPtrS_f)
        /*0074*/ 	.short	0x0380
        /*0076*/ 	.short	0x0038


	//----- nvinfo : EIATTR_SW_WAR
	.align		4
.L_35:
        /*0078*/ 	.byte	0x04, 0x36
        /*007a*/ 	.short	(.L_37 - .L_36)
.L_36:
        /*007c*/ 	.word	0x00000008
.L_37:


//--------------------- .nv.info._Z16initializeKernelP6float3S0_ --------------------------
	.section	.nv.info._Z16initializeKernelP6float3S0_,"",@"SHT_CUDA_INFO"
	.sectionflags	@""
	.align	4


	//----- nvinfo : EIATTR_CUDA_API_VERSION
	.align		4
        /*0000*/ 	.byte	0x04, 0x37
        /*0002*/ 	.short	(.L_39 - .L_38)
.L_38:
        /*0004*/ 	.word	0x00000082


	//----- nvinfo : EIATTR_KPARAM_INFO
	.align		4
.L_39:
        /*0008*/ 	.byte	0x04, 0x17
        /*000a*/ 	.short	(.L_41 - .L_40)
.L_40:
        /*000c*/ 	.word	0x00000000
        /*0010*/ 	.short	0x0001
        /*0012*/ 	.short	0x0008
        /*0014*/ 	.byte	0x00, 0xf5, 0x21, 0x00


	//----- nvinfo : EIATTR_KPARAM_INFO
	.align		4
.L_41:
        /*0018*/ 	.byte	0x04, 0x17
        /*001a*/ 	.short	(.L_43 - .L_42)
.L_42:
        /*001c*/ 	.word	0x00000000
        /*0020*/ 	.short	0x0000
        /*0022*/ 	.short	0x0000
        /*0024*/ 	.byte	0x00, 0xf5, 0x21, 0x00


	//----- nvinfo : EIATTR_SPARSE_MMA_MASK
	.align		4
.L_43:
        /*0028*/ 	.byte	0x03, 0x50
        /*002a*/ 	.short	0x0000


	//----- nvinfo : EIATTR_MAXREG_COUNT
	.align		4
        /*002c*/ 	.byte	0x03, 0x1b
        /*002e*/ 	.short	0x00ff


	//----- nvinfo : EIATTR_MERCURY_ISA_VERSION
	.align		4
        /*0030*/ 	.byte	0x03, 0x5f
        /*0032*/ 	.short	0x0101


	//----- nvinfo : EIATTR_VRC_CTA_INIT_COUNT
	.align		4
        /*0034*/ 	.byte	0x02, 0x4a
	.zero		1
	.zero		1


	//----- nvinfo : EIATTR_EXIT_INSTR_OFFSETS
	.align		4
        /*0038*/ 	.byte	0x04, 0x1c
        /*003a*/ 	.short	(.L_45 - .L_44)


	//   ....[0]....
.L_44:
        /*003c*/ 	.word	0x00000130


	//----- nvinfo : EIATTR_CBANK_PARAM_SIZE
	.align		4
.L_45:
        /*0040*/ 	.byte	0x03, 0x19
        /*0042*/ 	.short	0x0010


	//----- nvinfo : EIATTR_PARAM_CBANK
	.align		4
        /*0044*/ 	.byte	0x04, 0x0a
        /*0046*/ 	.short	(.L_47 - .L_46)
	.align		4
.L_46:
        /*0048*/ 	.word	index@(.nv.constant0._Z16initializeKernelP6float3S0_)
        /*004c*/ 	.short	0x0380
        /*004e*/ 	.short	0x0010


	//----- nvinfo : EIATTR_SW_WAR
	.align		4
.L_47:
        /*0050*/ 	.byte	0x04, 0x36
        /*0052*/ 	.short	(.L_49 - .L_48)
.L_48:
        /*0054*/ 	.word	0x00000008
.L_49:


//--------------------- .nv.info._Z13animateKernelP6float3f --------------------------
	.section	.nv.info._Z13animateKernelP6float3f,"",@"SHT_CUDA_INFO"
	.sectionflags	@""
	.align	4


	//----- nvinfo : EIATTR_CUDA_API_VERSION
	.align		4
        /*0000*/ 	.byte	0x04, 0x37
        /*0002*/ 	.short	(.L_51 - .L_50)
.L_50:
        /*0004*/ 	.word	0x00000082


	//----- nvinfo : EIATTR_KPARAM_INFO
	.align		4
.L_51:
        /*0008*/ 	.byte	0x04, 0x17
        /*000a*/ 	.short	(.L_53 - .L_52)
.L_52:
        /*000c*/ 	.word	0x00000000
        /*0010*/ 	.short	0x0001
        /*0012*/ 	.short	0x0008
        /*0014*/ 	.byte	0x00, 0xf0, 0x11, 0x00


	//----- nvinfo : EIATTR_KPARAM_INFO
	.align		4
.L_53:
        /*0018*/ 	.byte	0x04, 0x17
        /*001a*/ 	.short	(.L_55 - .L_54)
.L_54:
        /*001c*/ 	.word	0x00000000
        /*0020*/ 	.short	0x0000
        /*0022*/ 	.short	0x0000
        /*0024*/ 	.byte	0x00, 0xf5, 0x21, 0x00


	//----- nvinfo : EIATTR_SPARSE_MMA_MASK
	.align		4
.L_55:
        /*0028*/ 	.byte	0x03, 0x50
        /*002a*/ 	.short	0x0000


	//----- nvinfo : EIATTR_MAXREG_COUNT
	.align		4
        /*002c*/ 	.byte	0x03, 0x1b
        /*002e*/ 	.short	0x00ff


	//----- nvinfo : EIATTR_MERCURY_ISA_VERSION
	.align		4
        /*0030*/ 	.byte	0x03, 0x5f
        /*0032*/ 	.short	0x0101


	//----- nvinfo : EIATTR_VRC_CTA_INIT_COUNT
	.align		4
        /*0034*/ 	.byte	0x02, 0x4a
	.zero		1
	.zero		1


	//----- nvinfo : EIATTR_EXIT_INSTR_OFFSETS
	.align		4
        /*0038*/ 	.byte	0x04, 0x1c
        /*003a*/ 	.short	(.L_57 - .L_56)


	//   ....[0]....
.L_56:
        /*003c*/ 	.word	0x000000c0


	//----- nvinfo : EIATTR_CBANK_PARAM_SIZE
	.align		4
.L_57:
        /*0040*/ 	.byte	0x03, 0x19
        /*0042*/ 	.short	0x000c


	//----- nvinfo : EIATTR_PARAM_CBANK
	.align		4
        /*0044*/ 	.byte	0x04, 0x0a
        /*0046*/ 	.short	(.L_59 - .L_58)
	.align		4
.L_58:
        /*0048*/ 	.word	index@(.nv.constant0._Z13animateKernelP6float3f)
        /*004c*/ 	.short	0x0380
        /*004e*/ 	.short	0x000c


	//----- nvinfo : EIATTR_SW_WAR
	.align		4
.L_59:
        /*0050*/ 	.byte	0x04, 0x36
        /*0052*/ 	.short	(.L_61 - .L_60)
.L_60:
        /*0054*/ 	.word	0x00000008
.L_61:


//--------------------- .nv.callgraph             --------------------------
	.section	.nv.callgraph,"",@"SHT_CUDA_CALLGRAPH"
	.align	4
	.sectionentsize	8
	.align		4
        /*0000*/ 	.word	0x00000000
	.align		4
        /*0004*/ 	.word	0xffffffff
	.align		4
        /*0008*/ 	.word	0x00000000
	.align		4
        /*000c*/ 	.word	0xfffffffe
	.align		4
        /*0010*/ 	.word	0x00000000
	.align		4
        /*0014*/ 	.word	0xfffffffd
	.align		4
        /*0018*/ 	.word	0x00000000
	.align		4
        /*001c*/ 	.word	0xfffffffc


//--------------------- .text._Z18meshCreationKernelP6float314cudaPitchedPtrS_f --------------------------
	.section	.text._Z18meshCreationKernelP6float314cudaPitchedPtrS_f,"ax",@progbits
	.align	128
        .global         _Z18meshCreationKernelP6float314cudaPitchedPtrS_f
        .type           _Z18meshCreationKernelP6float314cudaPitchedPtrS_f,@function
        .size           _Z18meshCreationKernelP6float314cudaPitchedPtrS_f,(.L_x_20 - _Z18meshCreationKernelP6float314cudaPitchedPtrS_f)
        .other          _Z18meshCreationKernelP6float314cudaPitchedPtrS_f,@"STO_CUDA_ENTRY STV_DEFAULT"
_Z18meshCreationKernelP6float314cudaPitchedPtrS_f:
.text._Z18meshCreationKernelP6float314cudaPitchedPtrS_f:
[----:B------:R-:W-:Y:S01]  /*0000*/  LDC R1, c[0x0][0x37c] ;  /* 0x0000df00ff017b82 */ /* 0x000fe20000000800 */
[----:B------:R-:W0:Y:S07]  /*0010*/  S2R R0, SR_TID.X ;  /* 0x0000000000007919 */ /* 0x000e2e0000002100 */
[----:B------:R-:W0:Y:S01]  /*0020*/  S2UR UR6, SR_CTAID.X ;  /* 0x00000000000679c3 */ /* 0x000e220000002500 */
[----:B------:R-:W1:Y:S07]  /*0030*/  LDCU.64 UR4, c[0x0][0x358] ;  /* 0x00006b00ff0477ac */ /* 0x000e6e0008000a00 */
[----:B------:R-:W0:Y:S08]  /*0040*/  LDC R3, c[0x0][0x360] ;  /* 0x0000d800ff037b82 */ /* 0x000e300000000800 */
[----:B------:R-:W2:Y:S08]  /*0050*/  LDC.64 R4, c[0x0][0x380] ;  /* 0x0000e000ff047b82 */ /* 0x000eb00000000a00 */
[----:B------:R-:W3:Y:S01]  /*0060*/  LDC R9, c[0x0][0x3b4] ;  /* 0x0000ed00ff097b82 */ /* 0x000ee20000000800 */
[----:B0-----:R-:W-:Y:S01]  /*0070*/  IMAD R3, R3, UR6, R0 ;  /* 0x0000000603037c24 */ /* 0x001fe2000f8e0200 */
[----:B------:R-:W0:Y:S03]  /*0080*/  LDCU UR6, c[0x0][0x3a8] ;  /* 0x00007500ff0677ac */ /* 0x000e260008000800 */
[----:B--2---:R-:W-:-:S05]  /*0090*/  IMAD.WIDE R4, R3, 0xc, R4 ;  /* 0x0000000c03047825 */ /* 0x004fca00078e0204 */
[----:B-1----:R-:W0:Y:S01]  /*00a0*/  LDG.E R2, desc[UR4][R4.64] ;  /* 0x0000000404027981 */ /* 0x002e22000c1e1900 */
[----:B------:R-:W1:Y:S01]  /*00b0*/  LDC R0, c[0x0][0x3b4] ;  /* 0x0000ed00ff007b82 */ /* 0x000e620000000800 */
[----:B------:R-:W-:Y:S01]  /*00c0*/  BSSY.RECONVERGENT B0, `(.L_x_0) ;  /* 0x000000d000007945 */ /* 0x000fe20003800200 */
[----:B---3--:R-:W2:Y:S02]  /*00d0*/  MUFU.RCP R6, R9 ;  /* 0x0000000900067308 */ /* 0x008ea40000001000 */
[----:B--2---:R-:W-:-:S04]  /*00e0*/  FFMA R7, R6, -R9, 1 ;  /* 0x3f80000006077423 */ /* 0x004fc80000000809 */
[----:B------:R-:W-:Y:S01]  /*00f0*/  FFMA R7, R6, R7, R6 ;  /* 0x0000000706077223 */ /* 0x000fe20000000006 */
[----:B0-----:R-:W-:-:S04]  /*0100*/  FADD R2, R2, -UR6 ;  /* 0x8000000602027e21 */ /* 0x001fc80008000000 */
[----:B------:R-:W0:Y:S01]  /*0110*/  FCHK P0, R2, R9 ;  /* 0x0000000902007302 */ /* 0x000e220000000000 */
[----:B------:R-:W-:-:S04]  /*0120*/  FFMA R6, R2, R7, RZ ;  /* 0x0000000702067223 */ /* 0x000fc800000000ff */
[----:B------:R-:W-:-:S04]  /*0130*/  FFMA R8, R6, -R9, R2 ;  /* 0x8000000906087223 */ /* 0x000fc80000000002 */
[----:B------:R-:W-:Y:S01]  /*0140*/  FFMA R6, R7, R8, R6 ;  /* 0x0000000807067223 */ /* 0x000fe20000000006 */
[----:B01----:R-:W-:Y:S06]  /*0150*/  @!P0 BRA `(.L_x_1) ;  /* 0x00000000000c8947 */ /* 0x003fec0003800000 */
[----:B------:R-:W-:-:S07]  /*0160*/  MOV R8, 0x180 ;  /* 0x0000018000087802 */ /* 0x000fce0000000f00 */
[----:B------:R-:W-:Y:S05]  /*0170*/  CALL.REL.NOINC `($__internal_0_$__cuda_sm3x_div_rn_noftz_f32_slowpath) ;  /* 0x0000000000c07944 */ /* 0x000fea0003c00000 */
[----:B------:R-:W-:-:S07]  /*0180*/  IMAD.MOV.U32 R6, RZ, RZ, R2 ;  /* 0x000000ffff067224 */ /* 0x000fce00078e0002 */
.L_x_1:
[----:B------:R-:W-:Y:S05]  /*0190*/  BSYNC.RECONVERGENT B0 ;  /* 0x0000000000007941 */ /* 0x000fea0003800200 */
.L_x_0:
[----:B------:R-:W2:Y:S01]  /*01a0*/  LDG.E R2, desc[UR4][R4.64+0x4] ;  /* 0x0000040404027981 */ /* 0x000ea2000c1e1900 */
[----:B------:R-:W0:Y:S01]  /*01b0*/  LDC R10, c[0x0][0x3b4] ;  /* 0x0000ed00ff0a7b82 */ /* 0x000e220000000800 */
[----:B------:R-:W2:Y:S01]  /*01c0*/  LDCU UR6, c[0x0][0x3ac] ;  /* 0x00007580ff0677ac */ /* 0x000ea20008000800 */
[----:B------:R-:W-:Y:S01]  /*01d0*/  F2I.TRUNC.NTZ R6, R6 ;  /* 0x0000000600067305 */ /* 0x000fe2000020f100 */
[----:B------:R-:W-:Y:S07]  /*01e0*/  BSSY.RECONVERGENT B0, `(.L_x_2) ;  /* 0x000000e000007945 */ /* 0x000fee0003800200 */
[----:B0-----:R-:W0:Y:S02]  /*01f0*/  MUFU.RCP R9, R10 ;  /* 0x0000000a00097308 */ /* 0x001e240000001000 */
[----:B0-----:R-:W-:Y:S01]  /*0200*/  FFMA R8, R9, -R10, 1 ;  /* 0x3f80000009087423 */ /* 0x001fe2000000080a */
[----:B--2---:R-:W-:-:S03]  /*0210*/  FADD R7, R2, -UR6 ;  /* 0x8000000602077e21 */ /* 0x004fc60008000000 */
[----:B------:R-:W-:Y:S02]  /*0220*/  FFMA R2, R9, R8, R9 ;  /* 0x0000000809027223 */ /* 0x000fe40000000009 */
[----:B------:R-:W0:Y:S02]  /*0230*/  FCHK P0, R7, R10 ;  /* 0x0000000a07007302 */ /* 0x000e240000000000 */
[----:B------:R-:W-:-:S04]  /*0240*/  FFMA R8, R2, R7, RZ ;  /* 0x0000000702087223 */ /* 0x000fc800000000ff */
[----:B------:R-:W-:-:S04]  /*0250*/  FFMA R9, R8, -R10, R7 ;  /* 0x8000000a08097223 */ /* 0x000fc80000000007 */
[----:B------:R-:W-:Y:S01]  /*0260*/  FFMA R8, R2, R9, R8 ;  /* 0x0000000902087223 */ /* 0x000fe20000000008 */
[----:B0-----:R-:W-:Y:S06]  /*0270*/  @!P0 BRA `(.L_x_3) ;  /* 0x0000000000108947 */ /* 0x001fec0003800000 */
[----:B------:R-:W-:Y:S01]  /*0280*/  IMAD.MOV.U32 R2, RZ, RZ, R7 ;  /* 0x000000ffff027224 */ /* 0x000fe200078e0007 */
[----:B------:R-:W-:-:S07]  /*0290*/  MOV R8, 0x2b0 ;  /* 0x000002b000087802 */ /* 0x000fce0000000f00 */
[----:B------:R-:W-:Y:S05]  /*02a0*/  CALL.REL.NOINC `($__internal_0_$__cuda_sm3x_div_rn_noftz_f32_slowpath) ;  /* 0x0000000000747944 */ /* 0x000fea0003c00000 */
[----:B------:R-:W-:-:S07]  /*02b0*/  IMAD.MOV.U32 R8, RZ, RZ, R2 ;  /* 0x000000ffff087224 */ /* 0x000fce00078e0002 */
.L_x_3:
[----:B------:R-:W-:Y:S05]  /*02c0*/  BSYNC.RECONVERGENT B0 ;  /* 0x0000000000007941 */ /* 0x000fea0003800200 */
.L_x_2:
[----:B------:R-:W2:Y:S01]  /*02d0*/  LDG.E R5, desc[UR4][R4.64+0x8] ;  /* 0x0000080404057981 */ /* 0x000ea2000c1e1900 */
[----:B------:R-:W0:Y:S01]  /*02e0*/  LDC.64 R10, c[0x0][0x3b0] ;  /* 0x0000ec00ff0a7b82 */ /* 0x000e220000000a00 */
[----:B------:R-:W-:Y:S01]  /*02f0*/  F2I.TRUNC.NTZ R7, R8 ;  /* 0x0000000800077305 */ /* 0x000fe2000020f100 */
[----:B------:R-:W-:Y:S07]  /*0300*/  BSSY.RECONVERGENT B0, `(.L_x_4) ;  /* 0x000000e000007945 */ /* 0x000fee0003800200 */
[----:B0-----:R-:W0:Y:S02]  /*0310*/  MUFU.RCP R2, R11 ;  /* 0x0000000b00027308 */ /* 0x001e240000001000 */
[----:B0-----:R-:W-:-:S04]  /*0320*/  FFMA R9, R2, -R11, 1 ;  /* 0x3f80000002097423 */ /* 0x001fc8000000080b */
[----:B------:R-:W-:Y:S01]  /*0330*/  FFMA R2, R2, R9, R2 ;  /* 0x0000000902027223 */ /* 0x000fe20000000002 */
[----:B--2---:R-:W-:-:S04]  /*0340*/  FADD R10, R5, -R10 ;  /* 0x8000000a050a7221 */ /* 0x004fc80000000000 */
[----:B------:R-:W0:Y:S01]  /*0350*/  FCHK P0, R10, R11 ;  /* 0x0000000b0a007302 */ /* 0x000e220000000000 */
[----:B------:R-:W-:-:S04]  /*0360*/  FFMA R9, R2, R10, RZ ;  /* 0x0000000a02097223 */ /* 0x000fc800000000ff */
[----:B------:R-:W-:-:S04]  /*0370*/  FFMA R12, R9, -R11, R10 ;  /* 0x8000000b090c7223 */ /* 0x000fc8000000000a */
[----:B------:R-:W-:Y:S01]  /*0380*/  FFMA R9, R2, R12, R9 ;  /* 0x0000000c02097223 */ /* 0x000fe20000000009 */
[----:B0-----:R-:W-:Y:S06]  /*0390*/  @!P0 BRA `(.L_x_5) ;  /* 0x0000000000108947 */ /* 0x001fec0003800000 */
[----:B------:R-:W-:Y:S01]  /*03a0*/  IMAD.MOV.U32 R2, RZ, RZ, R10 ;  /* 0x000000ffff027224 */ /* 0x000fe200078e000a */
[----:B------:R-:W-:-:S07]  /*03b0*/  MOV R8, 0x3d0 ;  /* 0x000003d000087802 */ /* 0x000fce0000000f00 */
[----:B------:R-:W-:Y:S05]  /*03c0*/  CALL.REL.NOINC `($__internal_0_$__cuda_sm3x_div_rn_noftz_f32_slowpath) ;  /* 0x00000000002c7944 */ /* 0x000fea0003c00000 */
[----:B------:R-:W-:-:S07]  /*03d0*/  MOV R9, R2 ;  /* 0x0000000200097202 */ /* 0x000fce0000000f00 */
.L_x_5:
[----:B------:R-:W-:Y:S05]  /*03e0*/  BSYNC.RECONVERGENT B0 ;  /* 0x0000000000007941 */ /* 0x000fea0003800200 */
.L_x_4:
[----:B------:R-:W0:Y:S01]  /*03f0*/  LDC.64 R4, c[0x0][0x388] ;  /* 0x0000e200ff047b82 */ /* 0x000e220000000a00 */
[----:B------:R-:W1:Y:S01]  /*0400*/  F2I.TRUNC.NTZ R0, R9 ;  /* 0x0000000900007305 */ /* 0x000e62000020f100 */
[----:B------:R-:W2:Y:S01]  /*0410*/  LDCU UR6, c[0x0][0x390] ;  /* 0x00007200ff0677ac */ /* 0x000ea20008000800 */
[----:B------:R-:W-:Y:S01]  /*0420*/  I2FP.F32.S32 R11, R3 ;  /* 0x00000003000b7245 */ /* 0x000fe20000201400 */
[----:B-1----:R-:W-:-:S04]  /*0430*/  IMAD R7, R0, 0xa, R7 ;  /* 0x0000000a00077824 */ /* 0x002fc800078e0207 */
[----:B--2---:R-:W-:-:S04]  /*0440*/  IMAD R7, R7, UR6, R6 ;  /* 0x0000000607077c24 */ /* 0x004fc8000f8e0206 */
[----:B0-----:R-:W-:-:S05]  /*0450*/  IMAD.WIDE R2, R7, 0x10, R4 ;  /* 0x0000001007027825 */ /* 0x001fca00078e0204 */
[----:B------:R-:W-:Y:S01]  /*0460*/  STG.E desc[UR4][R2.64], R11 ;  /* 0x0000000b02007986 */ /* 0x000fe2000c101904 */
[----:B------:R-:W-:Y:S05]  /*0470*/  EXIT ;  /* 0x000000000000794d */ /* 0x000fea0003800000 */
        .weak           $__internal_0_$__cuda_sm3x_div_rn_noftz_f32_slowpath
        .type           $__internal_0_$__cuda_sm3x_div_rn_noftz_f32_slowpath,@function
        .size           $__internal_0_$__cuda_sm3x_div_rn_noftz_f32_slowpath,(.L_x_20 - $__internal_0_$__cuda_sm3x_div_rn_noftz_f32_slowpath)
$__internal_0_$__cuda_sm3x_div_rn_noftz_f32_slowpath:
[----:B------:R-:W-:Y:S01]  /*0480*/  SHF.R.U32.HI R10, RZ, 0x17, R0 ;  /* 0x00000017ff0a7819 */ /* 0x000fe20000011600 */
[----:B------:R-:W-:Y:S01]  /*0490*/  BSSY.RECONVERGENT B1, `(.L_x_6) ;  /* 0x0000063000017945 */ /* 0x000fe20003800200 */
[----:B------:R-:W-:Y:S01]  /*04a0*/  SHF.R.U32.HI R9, RZ, 0x17, R2 ;  /* 0x00000017ff097819 */ /* 0x000fe20000011602 */
[----:B------:R-:W-:Y:S01]  /*04b0*/  IMAD.MOV.U32 R11, RZ, RZ, R0 ;  /* 0x000000ffff0b7224 */ /* 0x000fe200078e0000 */
[----:B------:R-:W-:Y:S02]  /*04c0*/  LOP3.LUT R10, R10, 0xff, RZ, 0xc0, !PT ;  /* 0x000000ff0a0a7812 */ /* 0x000fe400078ec0ff */
[----:B------:R-:W-:-:S03]  /*04d0*/  LOP3.LUT R14, R9, 0xff, RZ, 0xc0, !PT ;  /* 0x000000ff090e7812 */ /* 0x000fc600078ec0ff */
[----:B------:R-:W-:Y:S02]  /*04e0*/  VIADD R12, R10, 0xffffffff ;  /* 0xffffffff0a0c7836 */ /* 0x000fe40000000000 */
[----:B------:R-:W-:-:S03]  /*04f0*/  VIADD R13, R14, 0xffffffff ;  /* 0xffffffff0e0d7836 */ /* 0x000fc60000000000 */
[----:B------:R-:W-:-:S04]  /*0500*/  ISETP.GT.U32.AND P0, PT, R12, 0xfd, PT ;  /* 0x000000fd0c00780c */ /* 0x000fc80003f04070 */
[----:B------:R-:W-:-:S13]  /*0510*/  ISETP.GT.U32.OR P0, PT, R13, 0xfd, P0 ;  /* 0x000000fd0d00780c */ /* 0x000fda0000704470 */
[----:B------:R-:W-:Y:S01]  /*0520*/  @!P0 MOV R9, RZ ;  /* 0x000000ff00098202 */ /* 0x000fe20000000f00 */
[----:B------:R-:W-:Y:S06]  /*0530*/  @!P0 BRA `(.L_x_7) ;  /* 0x00000000005c8947 */ /* 0x000fec0003800000 */
[----:B------:R-:W-:Y:S02]  /*0540*/  FSETP.GTU.FTZ.AND P0, PT, |R2|, +INF , PT ;  /* 0x7f8000000200780b */ /* 0x000fe40003f1c200 */
[----:B------:R-:W-:-:S04]  /*0550*/  FSETP.GTU.FTZ.AND P1, PT, |R0|, +INF , PT ;  /* 0x7f8000000000780b */ /* 0x000fc80003f3c200 */
[----:B------:R-:W-:-:S13]  /*0560*/  PLOP3.LUT P0, PT, P0, P1, PT, 0xf8, 0x8f ;  /* 0x00000000008f781c */ /* 0x000fda0000703f70 */
[----:B------:R-:W-:Y:S05]  /*0570*/  @P0 BRA `(.L_x_8) ;  /* 0x00000004004c0947 */ /* 0x000fea0003800000 */
[----:B------:R-:W-:-:S13]  /*0580*/  LOP3.LUT P0, RZ, R11, 0x7fffffff, R2, 0xc8, !PT ;  /* 0x7fffffff0bff7812 */ /* 0x000fda000780c802 */
[----:B------:R-:W-:Y:S05]  /*0590*/  @!P0 BRA `(.L_x_9) ;  /* 0x00000004003c8947 */ /* 0x000fea0003800000 */
[----:B------:R-:W-:Y:S02]  /*05a0*/  FSETP.NEU.FTZ.AND P2, PT, |R2|, +INF , PT ;  /* 0x7f8000000200780b */ /* 0x000fe40003f5d200 */
[----:B------:R-:W-:Y:S02]  /*05b0*/  FSETP.NEU.FTZ.AND P1, PT, |R0|, +INF , PT ;  /* 0x7f8000000000780b */ /* 0x000fe40003f3d200 */
[----:B------:R-:W-:-:S11]  /*05c0*/  FSETP.NEU.FTZ.AND P0, PT, |R2|, +INF , PT ;  /* 0x7f8000000200780b */ /* 0x000fd60003f1d200 */
[----:B------:R-:W-:Y:S05]  /*05d0*/  @!P1 BRA !P2, `(.L_x_9) ;  /* 0x00000004002c9947 */ /* 0x000fea0005000000 */
[----:B------:R-:W-:-:S04]  /*05e0*/  LOP3.LUT P2, RZ, R2, 0x7fffffff, RZ, 0xc0, !PT ;  /* 0x7fffffff02ff7812 */ /* 0x000fc8000784c0ff */
[----:B------:R-:W-:-:S13]  /*05f0*/  PLOP3.LUT P1, PT, P1, P2, PT, 0x2f, 0xf2 ;  /* 0x0000000000f2781c */ /* 0x000fda0000f24577 */
[----:B------:R-:W-:Y:S05]  /*0600*/  @P1 BRA `(.L_x_10) ;  /* 0x0000000400181947 */ /* 0x000fea0003800000 */
[----:B------:R-:W-:-:S04]  /*0610*/  LOP3.LUT P1, RZ, R11, 0x7fffffff, RZ, 0xc0, !PT ;  /* 0x7fffffff0bff7812 */ /* 0x000fc8000782c0ff */
[----:B------:R-:W-:-:S13]  /*0620*/  PLOP3.LUT P0, PT, P0, P1, PT, 0x2f, 0xf2 ;  /* 0x0000000000f2781c */ /* 0x000fda0000702577 */
[----:B------:R-:W-:Y:S05]  /*0630*/  @P0 BRA `(.L_x_11) ;  /* 0x0000000400000947 */ /* 0x000fea0003800000 */
[----:B------:R-:W-:Y:S02]  /*0640*/  ISETP.GE.AND P0, PT, R13, RZ, PT ;  /* 0x000000ff0d00720c */ /* 0x000fe40003f06270 */
[----:B------:R-:W-:-:S11]  /*0650*/  ISETP.GE.AND P1, PT, R12, RZ, PT ;  /* 0x000000ff0c00720c */ /* 0x000fd60003f26270 */
[----:B------:R-:W-:Y:S02]  /*0660*/  @P0 IMAD.MOV.U32 R9, RZ, RZ, RZ ;  /* 0x000000ffff090224 */ /* 0x000fe400078e00ff */
[----:B------:R-:W-:Y:S01]  /*0670*/  @!P0 FFMA R2, R2, 1.84467440737095516160e+19, RZ ;  /* 0x5f80000002028823 */ /* 0x000fe200000000ff */
[----:B------:R-:W-:Y:S02]  /*0680*/  @!P0 IMAD.MOV.U32 R9, RZ, RZ, -0x40 ;  /* 0xffffffc0ff098424 */ /* 0x000fe400078e00ff */
[----:B------:R-:W-:Y:S02]  /*0690*/  @!P1 FFMA R11, R0, 1.84467440737095516160e+19, RZ ;  /* 0x5f800000000b9823 */ /* 0x000fe400000000ff */
[----:B------:R-:W-:-:S07]  /*06a0*/  @!P1 VIADD R9, R9, 0x40 ;  /* 0x0000004009099836 */ /* 0x000fce0000000000 */
.L_x_7:
[----:B------:R-:W-:Y:S01]  /*06b0*/  LEA R12, R10, 0xc0800000, 0x17 ;  /* 0xc08000000a0c7811 */ /* 0x000fe200078eb8ff */
[----:B------:R-:W-:Y:S03]  /*06c0*/  BSSY.RECONVERGENT B2, `(.L_x_12) ;  /* 0x0000036000027945 */ /* 0x000fe60003800200 */
[----:B------:R-:W-:Y:S01]  /*06d0*/  IADD3 R12, PT, PT, -R12, R11, RZ ;  /* 0x0000000b0c0c7210 */ /* 0x000fe20007ffe1ff */
[----:B------:R-:W-:-:S03]  /*06e0*/  VIADD R11, R14, 0xffffff81 ;  /* 0xffffff810e0b7836 */ /* 0x000fc60000000000 */
[----:B------:R0:W1:Y:S01]  /*06f0*/  MUFU.RCP R13, R12 ;  /* 0x0000000c000d7308 */ /* 0x0000620000001000 */
[----:B------:R-:W-:Y:S01]  /*0700*/  FADD.FTZ R15, -R12, -RZ ;  /* 0x800000ff0c0f7221 */ /* 0x000fe20000010100 */
[C---:B------:R-:W-:Y:S01]  /*0710*/  IMAD R2, R11.reuse, -0x800000, R2 ;  /* 0xff8000000b027824 */ /* 0x040fe200078e0202 */
[----:B0-----:R-:W-:-:S05]  /*0720*/  IADD3 R12, PT, PT, R11, 0x7f, -R10 ;  /* 0x0000007f0b0c7810 */ /* 0x001fca0007ffe80a */
[----:B------:R-:W-:Y:S02]  /*0730*/  IMAD.IADD R9, R12, 0x1, R9 ;  /* 0x000000010c097824 */ /* 0x000fe400078e0209 */
[----:B-1----:R-:W-:-:S04]  /*0740*/  FFMA R14, R13, R15, 1 ;  /* 0x3f8000000d0e7423 */ /* 0x002fc8000000000f */
[----:B------:R-:W-:-:S04]  /*0750*/  FFMA R16, R13, R14, R13 ;  /* 0x0000000e0d107223 */ /* 0x000fc8000000000d */
[----:B------:R-:W-:-:S04]  /*0760*/  FFMA R13, R2, R16, RZ ;  /* 0x00000010020d7223 */ /* 0x000fc800000000ff */
[----:B------:R-:W-:-:S04]  /*0770*/  FFMA R14, R15, R13, R2 ;  /* 0x0000000d0f0e7223 */ /* 0x000fc80000000002 */
[----:B------:R-:W-:-:S04]  /*0780*/  FFMA R13, R16, R14, R13 ;  /* 0x0000000e100d7223 */ /* 0x000fc8000000000d */
[----:B------:R-:W-:-:S04]  /*0790*/  FFMA R14, R15, R13, R2 ;  /* 0x0000000d0f0e7223 */ /* 0x000fc80000000002 */
[----:B------:R-:W-:-:S05]  /*07a0*/  FFMA R2, R16, R14, R13 ;  /* 0x0000000e10027223 */ /* 0x000fca000000000d */
[----:B------:R-:W-:-:S04]  /*07b0*/  SHF.R.U32.HI R10, RZ, 0x17, R2 ;  /* 0x00000017ff0a7819 */ /* 0x000fc80000011602 */
[----:B------:R-:W-:-:S05]  /*07c0*/  LOP3.LUT R10, R10, 0xff, RZ, 0xc0, !PT ;  /* 0x000000ff0a0a7812 */ /* 0x000fca00078ec0ff */
[----:B------:R-:W-:-:S05]  /*07d0*/  IMAD.IADD R15, R10, 0x1, R9 ;  /* 0x000000010a0f7824 */ /* 0x000fca00078e0209 */
[----:B------:R-:W-:-:S04]  /*07e0*/  IADD3 R10, PT, PT, R15, -0x1, RZ ;  /* 0xffffffff0f0a7810 */ /* 0x000fc80007ffe0ff */
[----:B------:R-:W-:-:S13]  /*07f0*/  ISETP.GE.U32.AND P0, PT, R10, 0xfe, PT ;  /* 0x000000fe0a00780c */ /* 0x000fda0003f06070 */
[----:B------:R-:W-:Y:S05]  /*0800*/  @!P0 BRA `(.L_x_13) ;  /* 0x0000000000808947 */ /* 0x000fea0003800000 */
[----:B------:R-:W-:-:S13]  /*0810*/  ISETP.GT.AND P0, PT, R15, 0xfe, PT ;  /* 0x000000fe0f00780c */ /* 0x000fda0003f04270 */
[----:B------:R-:W-:Y:S05]  /*0820*/  @P0 BRA `(.L_x_14) ;  /* 0x00000000006c0947 */ /* 0x000fea0003800000 */
[----:B------:R-:W-:-:S13]  /*0830*/  ISETP.GE.AND P0, PT, R15, 0x1, PT ;  /* 0x000000010f00780c */ /* 0x000fda0003f06270 */
[----:B------:R-:W-:Y:S05]  /*0840*/  @P0 BRA `(.L_x_15) ;  /* 0x0000000000740947 */ /* 0x000fea0003800000 */
[----:B------:R-:W-:Y:S02]  /*0850*/  ISETP.GE.AND P0, PT, R15, -0x18, PT ;  /* 0xffffffe80f00780c */ /* 0x000fe40003f06270 */
[----:B------:R-:W-:-:S11]  /*0860*/  LOP3.LUT R2, R2, 0x80000000, RZ, 0xc0, !PT ;  /* 0x8000000002027812 */ /* 0x000fd600078ec0ff */
[----:B------:R-:W-:Y:S05]  /*0870*/  @!P0 BRA `(.L_x_15) ;  /* 0x0000000000688947 */ /* 0x000fea0003800000 */
[CCC-:B------:R-:W-:Y:S01]  /*0880*/  FFMA.RZ R9, R16.reuse, R14.reuse, R13.reuse ;  /* 0x0000000e10097223 */ /* 0x1c0fe2000000c00d */
[C---:B------:R-:W-:Y:S02]  /*0890*/  VIADD R12, R15.reuse, 0x20 ;  /* 0x000000200f0c7836 */ /* 0x040fe40000000000 */
[CCC-:B------:R-:W-:Y:S01]  /*08a0*/  FFMA.RM R10, R16.reuse, R14.reuse, R13.reuse ;  /* 0x0000000e100a7223 */ /* 0x1c0fe2000000400d */
[----:B------:R-:W-:Y:S02]  /*08b0*/  ISETP.NE.AND P2, PT, R15, RZ, PT ;  /* 0x000000ff0f00720c */ /* 0x000fe40003f45270 */
[----:B------:R-:W-:Y:S01]  /*08c0*/  LOP3.LUT R11, R9, 0x7fffff, RZ, 0xc0, !PT ;  /* 0x007fffff090b7812 */ /* 0x000fe200078ec0ff */
[----:B------:R-:W-:Y:S01]  /*08d0*/  FFMA.RP R9, R16, R14, R13 ;  /* 0x0000000e10097223 */ /* 0x000fe2000000800d */
[----:B------:R-:W-:Y:S01]  /*08e0*/  IMAD.MOV R13, RZ, RZ, -R15 ;  /* 0x000000ffff0d7224 */ /* 0x000fe200078e0a0f */
[----:B------:R-:W-:Y:S02]  /*08f0*/  ISETP.NE.AND P1, PT, R15, RZ, PT ;  /* 0x000000ff0f00720c */ /* 0x000fe40003f25270 */
[----:B------:R-:W-:-:S02]  /*0900*/  LOP3.LUT R11, R11, 0x800000, RZ, 0xfc, !PT ;  /* 0x008000000b0b7812 */ /* 0x000fc400078efcff */
[----:B------:R-:W-:Y:S02]  /*0910*/  FSETP.NEU.FTZ.AND P0, PT, R9, R10, PT ;  /* 0x0000000a0900720b */ /* 0x000fe40003f1d000 */
[----:B------:R-:W-:Y:S02]  /*0920*/  SHF.L.U32 R12, R11, R12, RZ ;  /* 0x0000000c0b0c7219 */ /* 0x000fe400000006ff */
[----:B------:R-:W-:Y:S02]  /*0930*/  SEL R10, R13, RZ, P2 ;  /* 0x000000ff0d0a7207 */ /* 0x000fe40001000000 */
[----:B------:R-:W-:Y:S02]  /*0940*/  ISETP.NE.AND P1, PT, R12, RZ, P1 ;  /* 0x000000ff0c00720c */ /* 0x000fe40000f25270 */
[----:B------:R-:W-:Y:S02]  /*0950*/  SHF.R.U32.HI R10, RZ, R10, R11 ;  /* 0x0000000aff0a7219 */ /* 0x000fe4000001160b */
[----:B------:R-:W-:-:S02]  /*0960*/  PLOP3.LUT P0, PT, P0, P1, PT, 0xf8, 0x8f ;  /* 0x00000000008f781c */ /* 0x000fc40000703f70 */
[----:B------:R-:W-:Y:S02]  /*0970*/  SHF.R.U32.HI R12, RZ, 0x1, R10 ;  /* 0x00000001ff0c7819 */ /* 0x000fe4000001160a */
[----:B------:R-:W-:-:S04]  /*0980*/  SEL R9, RZ, 0x1, !P0 ;  /* 0x00000001ff097807 */ /* 0x000fc80004000000 */
[----:B------:R-:W-:-:S04]  /*0990*/  LOP3.LUT R9, R9, 0x1, R12, 0xf8, !PT ;  /* 0x0000000109097812 */ /* 0x000fc800078ef80c */
[----:B------:R-:W-:-:S05]  /*09a0*/  LOP3.LUT R9, R9, R10, RZ, 0xc0, !PT ;  /* 0x0000000a09097212 */ /* 0x000fca00078ec0ff */
[----:B------:R-:W-:-:S05]  /*09b0*/  IMAD.IADD R9, R12, 0x1, R9 ;  /* 0x000000010c097824 */ /* 0x000fca00078e0209 */
[----:B------:R-:W-:Y:S01]  /*09c0*/  LOP3.LUT R2, R9, R2, RZ, 0xfc, !PT ;  /* 0x0000000209027212 */ /* 0x000fe200078efcff */
[----:B------:R-:W-:Y:S06]  /*09d0*/  BRA `(.L_x_15) ;  /* 0x0000000000107947 */ /* 0x000fec0003800000 */
.L_x_14:
[----:B------:R-:W-:-:S04]  /*09e0*/  LOP3.LUT R2, R2, 0x80000000, RZ, 0xc0, !PT ;  /* 0x8000000002027812 */ /* 0x000fc800078ec0ff */
[----:B------:R-:W-:Y:S01]  /*09f0*/  LOP3.LUT R2, R2, 0x7f800000, RZ, 0xfc, !PT ;  /* 0x7f80000002027812 */ /* 0x000fe200078efcff */
[----:B------:R-:W-:Y:S06]  /*0a00*/  BRA `(.L_x_15) ;  /* 0x0000000000047947 */ /* 0x000fec0003800000 */
.L_x_13:
[----:B------:R-:W-:-:S07]  /*0a10*/  LEA R2, R9, R2, 0x17 ;  /* 0x0000000209027211 */ /* 0x000fce00078eb8ff */
.L_x_15:
[----:B------:R-:W-:Y:S05]  /*0a20*/  BSYNC.RECONVERGENT B2 ;  /* 0x0000000000027941 */ /* 0x000fea0003800200 */
.L_x_12:
[----:B------:R-:W-:Y:S05]  /*0a30*/  BRA `(.L_x_16) ;  /* 0x0000000000207947 */ /* 0x000fea0003800000 */
.L_x_11:
[----:B------:R-:W-:-:S04]  /*0a40*/  LOP3.LUT R2, R11, 0x80000000, R2, 0x48, !PT ;  /* 0x800000000b027812 */ /* 0x000fc800078e4802 */
[----:B------:R-:W-:Y:S01]  /*0a50*/  LOP3.LUT R2, R2, 0x7f800000, RZ, 0xfc, !PT ;  /* 0x7f80000002027812 */ /* 0x000fe200078efcff */
[----:B------:R-:W-:Y:S06]  /*0a60*/  BRA `(.L_x_16) ;  /* 0x0000000000147947 */ /* 0x000fec0003800000 */
.L_x_10:
[----:B------:R-:W-:Y:S01]  /*0a70*/  LOP3.LUT R2, R11, 0x80000000, R2, 0x48, !PT ;  /* 0x800000000b027812 */ /* 0x000fe200078e4802 */
[----:B------:R-:W-:Y:S06]  /*0a80*/  BRA `(.L_x_16) ;  /* 0x00000000000c7947 */ /* 0x000fec0003800000 */
.L_x_9:
[----:B------:R-:W0:Y:S01]  /*0a90*/  MUFU.RSQ R2, -QNAN ;  /* 0xffc0000000027908 */ /* 0x000e220000001400 */
[----:B------:R-:W-:Y:S05]  /*0aa0*/  BRA `(.L_x_16) ;  /* 0x0000000000047947 */ /* 0x000fea0003800000 */
.L_x_8:
[----:B------:R-:W-:-:S07]  /*0ab0*/  FADD.FTZ R2, R2, R0 ;  /* 0x0000000002027221 */ /* 0x000fce0000010000 */
.L_x_16:
[----:B------:R-:W-:Y:S05]  /*0ac0*/  BSYNC.RECONVERGENT B1 ;  /* 0x0000000000017941 */ /* 0x000fea0003800200 */
.L_x_6:
[----:B------:R-:W-:-:S04]  /*0ad0*/  IMAD.MOV.U32 R9, RZ, RZ, 0x0 ;  /* 0x00000000ff097424 */ /* 0x000fc800078e00ff */
[----:B0-----:R-:W-:Y:S05]  /*0ae0*/  RET.REL.NODEC R8 `(_Z18meshCreationKernelP6float314cudaPitchedPtrS_f) ;  /* 0xfffffff408447950 */ /* 0x001fea0003c3ffff */
.L_x_17:
[----:B------:R-:W-:-:S00]  /*0af0*/  BRA `(.L_x_17) ;  /* 0xfffffffc00fc7947 */ /* 0x000fc0000383ffff */
[----:B------:R-:W-:-:S00]  /*0b00*/  NOP ;  /* 0x0000000000007918 */ /* 0x000fc00000000000 */
[----:B------:R-:W-:-:S00]  /*0b10*/  NOP ;  /* 0x0000000000007918 */ /* 0x000fc00000000000 */
[----:B------:R-:W-:-:S00]  /*0b20*/  NOP ;  /* 0x0000000000007918 */ /* 0x000fc00000000000 */
[----:B------:R-:W-:-:S00]  /*0b30*/  NOP ;  /* 0x0000000000007918 */ /* 0x000fc00000000000 */
[----:B------:R-:W-:-:S00]  /*0b40*/  NOP ;  /* 0x0000000000007918 */ /* 0x000fc00000000000 */
[----:B------:R-:W-:-:S00]  /*0b50*/  NOP ;  /* 0x0000000000007918 */ /* 0x000fc00000000000 */
[----:B------:R-:W-:-:S00]  /*0b60*/  NOP ;  /* 0x0000000000007918 */ /* 0x000fc00000000000 */
[----:B------:R-:W-:-:S00]  /*0b70*/  NOP ;  /* 0x0000000000007918 */ /* 0x000fc00000000000 */
.L_x_20:


//--------------------- .text._Z16initializeKernelP6float3S0_ --------------------------
	.section	.text._Z16initializeKernelP6float3S0_,"ax",@progbits
	.align	128
        .global         _Z16initializeKernelP6float3S0_
        .type           _Z16initializeKernelP6float3S0_,@function
        .size           _Z16initializeKernelP6float3S0_,(.L_x_22 - _Z16initializeKernelP6float3S0_)
        .other          _Z16initializeKernelP6float3S0_,@"STO_CUDA_ENTRY STV_DEFAULT"
_Z16initializeKernelP6float3S0_:
.text._Z16initializeKernelP6float3S0_:
[----:B------:R-:W-:Y:S01]  /*0000*/  LDC R1, c[0x0][0x37c] ;  /* 0x0000df00ff017b82 */ /* 0x000fe20000000800 */
[----:B------:R-:W0:Y:S07]  /*0010*/  S2R R0, SR_TID.X ;  /* 0x0000000000007919 */ /* 0x000e2e0000002100 */
[----:B------:R-:W1:Y:S01]  /*0020*/  S2UR UR6, SR_CTAID.X ;  /* 0x00000000000679c3 */ /* 0x000e620000002500 */
[----:B------:R-:W2:Y:S01]  /*0030*/  LDCU.64 UR4, c[0x0][0x358] ;  /* 0x00006b00ff0477ac */ /* 0x000ea20008000a00 */
[----:B------:R-:W-:-:S06]  /*0040*/  HFMA2 R13, -RZ, RZ, -2.5625, 0 ;  /* 0xc1200000ff0d7431 */ /* 0x000fcc00000001ff */
[----:B------:R-:W3:Y:S08]  /*0050*/  LDC R7, c[0x0][0x360] ;  /* 0x0000d800ff077b82 */ /* 0x000ef00000000800 */
[----:B------:R-:W4:Y:S08]  /*0060*/  LDC.64 R2, c[0x0][0x380] ;  /* 0x0000e000ff027b82 */ /* 0x000f300000000a00 */
[----:B------:R-:W5:Y:S01]  /*0070*/  LDC.64 R4, c[0x0][0x388] ;  /* 0x0000e200ff047b82 */ /* 0x000f620000000a00 */
[----:B-1----:R-:W-:-:S02]  /*0080*/  I2FP.F32.U32 R11, UR6 ;  /* 0x00000006000b7c45 */ /* 0x002fc40008201000 */
[----:B0-----:R-:W-:Y:S01]  /*0090*/  I2FP.F32.U32 R9, R0 ;  /* 0x0000000000097245 */ /* 0x001fe20000201000 */
[----:B---3--:R-:W-:-:S04]  /*00a0*/  IMAD R7, R7, UR6, R0 ;  /* 0x0000000607077c24 */ /* 0x008fc8000f8e0200 */
[----:B----4-:R-:W-:-:S05]  /*00b0*/  IMAD.WIDE R2, R7, 0xc, R2 ;  /* 0x0000000c07027825 */ /* 0x010fca00078e0202 */
[----:B--2---:R-:W-:Y:S01]  /*00c0*/  STG.E desc[UR4][R2.64], R9 ;  /* 0x0000000902007986 */ /* 0x004fe2000c101904 */
[----:B-----5:R-:W-:-:S03]  /*00d0*/  IMAD.WIDE R4, R7, 0xc, R4 ;  /* 0x0000000c07047825 */ /* 0x020fc600078e0204 */
[----:B------:R-:W-:Y:S04]  /*00e0*/  STG.E desc[UR4][R2.64+0x4], R11 ;  /* 0x0000040b02007986 */ /* 0x000fe8000c101904 */
[----:B------:R-:W-:Y:S04]  /*00f0*/  STG.E desc[UR4][R2.64+0x8], R13 ;  /* 0x0000080d02007986 */ /* 0x000fe8000c101904 */
[----:B------:R-:W-:Y:S04]  /*0100*/  STG.E desc[UR4][R4.64], RZ ;  /* 0x000000ff04007986 */ /* 0x000fe8000c101904 */
[----:B------:R-:W-:Y:S04]  /*0110*/  STG.E desc[UR4][R4.64+0x4], RZ ;  /* 0x000004ff04007986 */ /* 0x000fe8000c101904 */
[----:B------:R-:W-:Y:S01]  /*0120*/  STG.E desc[UR4][R4.64+0x8], RZ ;  /* 0x000008ff04007986 */ /* 0x000fe2000c101904 */
[----:B------:R-:W-:Y:S05]  /*0130*/  EXIT ;  /* 0x000000000000794d */ /* 0x000fea0003800000 */
.L_x_18:
        /* <DEDUP_REMOVED lines=12> */
.L_x_22:


//--------------------- .text._Z13animateKernelP6float3f --------------------------
	.section	.text._Z13animateKernelP6float3f,"ax",@progbits
	.align	128
        .global         _Z13animateKernelP6float3f
        .type           _Z13animateKernelP6float3f,@function
        .size           _Z13animateKernelP6float3f,(.L_x_23 - _Z13animateKernelP6float3f)
        .other          _Z13animateKernelP6float3f,@"STO_CUDA_ENTRY STV_DEFAULT"
_Z13animateKernelP6float3f:
.text._Z13animateKernelP6float3f:
[----:B------:R-:W-:Y:S01]  /*0000*/  LDC R1, c[0x0][0x37c] ;  /* 0x0000df00ff017b82 */ /* 0x000fe20000000800 */
[----:B------:R-:W0:Y:S07]  /*0010*/  S2R R0, SR_TID.X ;  /* 0x0000000000007919 */ /* 0x000e2e0000002100 */
[----:B------:R-:W0:Y:S01]  /*0020*/  S2UR UR6, SR_CTAID.X ;  /* 0x00000000000679c3 */ /* 0x000e220000002500 */
[----:B------:R-:W1:Y:S07]  /*0030*/  LDCU.64 UR4, c[0x0][0x358] ;  /* 0x00006b00ff0477ac */ /* 0x000e6e0008000a00 */
[----:B------:R-:W0:Y:S08]  /*0040*/  LDC R5, c[0x0][0x360] ;  /* 0x0000d800ff057b82 */ /* 0x000e300000000800 */
[----:B------:R-:W2:Y:S01]  /*0050*/  LDC.64 R2, c[0x0][0x380] ;  /* 0x0000e000ff027b82 */ /* 0x000ea20000000a00 */
[----:B0-----:R-:W-:Y:S01]  /*0060*/  IMAD R5, R5, UR6, R0 ;  /* 0x0000000605057c24 */ /* 0x001fe2000f8e0200 */
[----:B------:R-:W0:Y:S03]  /*0070*/  LDCU UR6, c[0x0][0x388] ;  /* 0x00007100ff0677ac */ /* 0x000e260008000800 */
[----:B--2---:R-:W-:-:S05]  /*0080*/  IMAD.WIDE R2, R5, 0xc, R2 ;  /* 0x0000000c05027825 */ /* 0x004fca00078e0202 */
[----:B-1----:R-:W0:Y:S02]  /*0090*/  LDG.E R0, desc[UR4][R2.64] ;  /* 0x0000000402007981 */ /* 0x002e24000c1e1900 */
[----:B0-----:R-:W-:-:S05]  /*00a0*/  FADD R5, R0, UR6 ;  /* 0x0000000600057e21 */ /* 0x001fca0008000000 */
[----:B------:R-:W-:Y:S01]  /*00b0*/  STG.E desc[UR4][R2.64], R5 ;  /* 0x0000000502007986 */ /* 0x000fe2000c101904 */
[----:B------:R-:W-:Y:S05]  /*00c0*/  EXIT ;  /* 0x000000000000794d */ /* 0x000fea0003800000 */
.L_x_19:
        /* <DEDUP_REMOVED lines=11> */
.L_x_23:


//--------------------- .nv.shared.reserved.0     --------------------------
	.section	.nv.shared.reserved.0,"aw",@nobits
	.weak		__nv_reservedSMEM_offset_0_alias
	.size		__nv_reservedSMEM_offset_0_alias, 0, 64
	.other		__nv_reservedSMEM_offset_0_alias,@"STO_CUDA_RESERVED_SHARED STV_DEFAULT"
__nv_reservedSMEM_offset_0_alias:
	.zero		0
	.zero		64


//--------------------- .nv.constant0._Z18meshCreationKernelP6float314cudaPitchedPtrS_f --------------------------
	.section	.nv.constant0._Z18meshCreationKernelP6float314cudaPitchedPtrS_f,"a",@progbits
	.sectionflags	@""
	.align	4
.nv.constant0._Z18meshCreationKernelP6float314cudaPitchedPtrS_f:
	.zero		952


//--------------------- .nv.constant0._Z16initializeKernelP6float3S0_ --------------------------
	.section	.nv.constant0._Z16initializeKernelP6float3S0_,"a",@progbits
	.sectionflags	@""
	.align	4
.nv.constant0._Z16initializeKernelP6float3S0_:
	.zero		912


//--------------------- .nv.constant0._Z13animateKernelP6float3f --------------------------
	.section	.nv.constant0._Z13animateKernelP6float3f,"a",@progbits
	.sectionflags	@""
	.align	4
.nv.constant0._Z13animateKernelP6float3f:
	.zero		908


//--------------------- SYMBOLS --------------------------

	.type		.nv.reservedSmem.offset0,@object
	.size		.nv.reservedSmem.offset0,0x4
